//
// Generated by NVIDIA NVVM Compiler
//
// Compiler Build ID: CL-36424714
// Cuda compilation tools, release 13.0, V13.0.88
// Based on NVVM 20.0.0
//

.version 9.0
.target sm_100
.address_size 64

	// .globl	_Z13computeKernelPii
.extern .func  (.param .b32 func_retval0) vprintf
(
	.param .b64 vprintf_param_0,
	.param .b64 vprintf_param_1
)
;
.global .align 1 .b8 $str[32] = {77, 105, 115, 109, 97, 116, 99, 104, 32, 97, 116, 32, 105, 110, 100, 101, 120, 32, 37, 100, 58, 32, 37, 100, 32, 33, 61, 32, 37, 100, 10};

.visible .entry _Z13computeKernelPii(
	.param .u64 .ptr .align 1 _Z13computeKernelPii_param_0,
	.param .u32 _Z13computeKernelPii_param_1
)
{
	.reg .pred 	%p<2>;
	.reg .b32 	%r<8>;
	.reg .b32 	%f<3>;
	.reg .b64 	%rd<5>;

	ld.param.u64 	%rd1, [_Z13computeKernelPii_param_0];
	ld.param.u32 	%r2, [_Z13computeKernelPii_param_1];
	mov.u32 	%r3, %ctaid.x;
	mov.u32 	%r4, %ntid.x;
	mov.u32 	%r5, %tid.x;
	mad.lo.s32 	%r1, %r3, %r4, %r5;
	setp.ge.s32 	%p1, %r1, %r2;
	@%p1 bra 	$L__BB0_2;
	cvta.to.global.u64 	%rd2, %rd1;
	mul.wide.s32 	%rd3, %r1, 4;
	add.s64 	%rd4, %rd2, %rd3;
	ld.global.u32 	%r6, [%rd4];
	cvt.rn.f32.s32 	%f1, %r6;
	add.f32 	%f2, %f1, 0f3F800000;
	cvt.rzi.s32.f32 	%r7, %f2;
	st.global.u32 	[%rd4], %r7;
$L__BB0_2:
	ret;

}
	// .globl	_Z13compareKernelPiii
.visible .entry _Z13compareKernelPiii(
	.param .u64 .ptr .align 1 _Z13compareKernelPiii_param_0,
	.param .u32 _Z13compareKernelPiii_param_1,
	.param .u32 _Z13compareKernelPiii_param_2
)
{
	.local .align 8 .b8 	__local_depot1[16];
	.reg .b64 	%SP;
	.reg .b64 	%SPL;
	.reg .pred 	%p<3>;
	.reg .b32 	%r<10>;
	.reg .b64 	%rd<9>;

	mov.u64 	%SPL, __local_depot1;
	cvta.local.u64 	%SP, %SPL;
	ld.param.u64 	%rd1, [_Z13compareKernelPiii_param_0];
	ld.param.u32 	%r3, [_Z13compareKernelPiii_param_1];
	ld.param.u32 	%r4, [_Z13compareKernelPiii_param_2];
	mov.u32 	%r5, %ctaid.x;
	mov.u32 	%r6, %ntid.x;
	mov.u32 	%r7, %tid.x;
	mad.lo.s32 	%r1, %r5, %r6, %r7;
	setp.ge.s32 	%p1, %r1, %r4;
	@%p1 bra 	$L__BB1_3;
	cvta.to.global.u64 	%rd2, %rd1;
	mul.wide.s32 	%rd3, %r1, 4;
	add.s64 	%rd4, %rd2, %rd3;
	ld.global.u32 	%r2, [%rd4];
	setp.eq.s32 	%p2, %r2, %r3;
	@%p2 bra 	$L__BB1_3;
	add.u64 	%rd5, %SP, 0;
	add.u64 	%rd6, %SPL, 0;
	st.local.v2.u32 	[%rd6], {%r1, %r2};
	st.local.u32 	[%rd6+8], %r3;
	mov.u64 	%rd7, $str;
	cvta.global.u64 	%rd8, %rd7;
	{ // callseq 0, 0
	.param .b64 param0;
	st.param.b64 	[param0], %rd8;
	.param .b64 param1;
	st.param.b64 	[param1], %rd5;
	.param .b32 retval0;
	call.uni (retval0), 
	vprintf, 
	(
	param0, 
	param1
	);
	ld.param.b32 	%r8, [retval0];
	} // callseq 0
$L__BB1_3:
	ret;

}


// ===== COMPILED SASS (sm_100) =====

	.target	sm_100

	.elftype	@"ET_EXEC"


//--------------------- .note.nv.tkinfo           --------------------------
	.section	.note.nv.tkinfo,"",@"SHT_NOTE"
	.sectionflags	@"SHF_NOTE_NV_TKINFO"
	.tkinfo
        /*0018*/ 	.word	0x00000002
        /*0030*/ 	.string	""
        /*0030*/ 	.string	"ptxas"
        /*0030*/ 	.string	"Cuda compilation tools, release 13.0, V13.0.88"
        /*0030*/ 	.string	"Build cuda_13.0.r13.0/compiler.36424714_0"
        /*0030*/ 	.string	"-arch sm_100 -m 64 "



//--------------------- .note.nv.cuinfo           --------------------------
	.section	.note.nv.cuinfo,"",@"SHT_NOTE"
	.sectionflags	@"SHF_NOTE_NV_CUINFO"
        /*0018*/ 	.short	0x0002
        /*001a*/ 	.short	0x0064
        /*001c*/ 	.short	0x0082
	.zero		2


//--------------------- .nv.info                  --------------------------
	.section	.nv.info,"",@"SHT_CUDA_INFO"
	.align	4


	//----- nvinfo : EIATTR_REGCOUNT
	.align		4
        /*0000*/ 	.byte	0x04, 0x2f
        /*0002*/ 	.short	(.L_2 - .L_1)
	.align		4
.L_1:
        /*0004*/ 	.word	index@(_Z13computeKernelPii)
        /*0008*/ 	.word	0x00000008


	//----- nvinfo : EIATTR_FRAME_SIZE
	.align		4
.L_2:
        /*000c*/ 	.byte	0x04, 0x11
        /*000e*/ 	.short	(.L_4 - .L_3)
	.align		4
.L_3:
        /*0010*/ 	.word	index@(_Z13computeKernelPii)
        /*0014*/ 	.word	0x00000000


	//----- nvinfo : EIATTR_REGCOUNT
	.align		4
.L_4:
        /*0018*/ 	.byte	0x04, 0x2f
        /*001a*/ 	.short	(.L_6 - .L_5)
	.align		4
.L_5:
        /*001c*/ 	.word	index@(_Z13compareKernelPiii)
        /*0020*/ 	.word	0x00000018


	//----- nvinfo : EIATTR_FRAME_SIZE
	.align		4
.L_6:
        /*0024*/ 	.byte	0x04, 0x11
        /*0026*/ 	.short	(.L_8 - .L_7)
	.align		4
.L_7:
        /*0028*/ 	.word	index@(_Z13compareKernelPiii)
        /*002c*/ 	.word	0x00000010


	//----- nvinfo : EIATTR_MIN_STACK_SIZE
	.align		4
.L_8:
        /*0030*/ 	.byte	0x04, 0x12
        /*0032*/ 	.short	(.L_10 - .L_9)
	.align		4
.L_9:
        /*0034*/ 	.word	index@(_Z13compareKernelPiii)
        /*0038*/ 	.word	0x00000010


	//----- nvinfo : EIATTR_MIN_STACK_SIZE
	.align		4
.L_10:
        /*003c*/ 	.byte	0x04, 0x12
        /*003e*/ 	.short	(.L_12 - .L_11)
	.align		4
.L_11:
        /*0040*/ 	.word	index@(_Z13computeKernelPii)
        /*0044*/ 	.word	0x00000000
.L_12:


//--------------------- .nv.compat                --------------------------
	.section	.nv.compat,"",@"SHT_CUDA_COMPAT_INFO"
	.align	4
        /*0000*/ 	.byte	0x02, 0x09, 0x00, 0x00, 0x02, 0x02, 0x01, 0x00, 0x02, 0x05, 0x05, 0x00, 0x03, 0x07, 0x01, 0x01
        /*0010*/ 	.byte	0x02, 0x03, 0x00, 0x00, 0x02, 0x06, 0x01, 0x00, 0x04, 0x0b, 0x08, 0x00, 0x09, 0x00, 0x00, 0x00
        /*0020*/ 	.byte	0x00, 0x00, 0x00, 0x00


//--------------------- .nv.info._Z13compareKernelPiii --------------------------
	.section	.nv.info._Z13compareKernelPiii,"",@"SHT_CUDA_INFO"
	.sectionflags	@""
	.align	4


	//----- nvinfo : EIATTR_CUDA_API_VERSION
	.align		4
        /*0000*/ 	.byte	0x04, 0x37
        /*0002*/ 	.short	(.L_14 - .L_13)
.L_13:
        /*0004*/ 	.word	0x00000082


	//----- nvinfo : EIATTR_KPARAM_INFO
	.align		4
.L_14:
        /*0008*/ 	.byte	0x04, 0x17
        /*000a*/ 	.short	(.L_16 - .L_15)
.L_15:
        /*000c*/ 	.word	0x00000000
        /*0010*/ 	.short	0x0002
        /*0012*/ 	.short	0x000c
        /*0014*/ 	.byte	0x00, 0xf0, 0x11, 0x00


	//----- nvinfo : EIATTR_KPARAM_INFO
	.align		4
.L_16:
        /*0018*/ 	.byte	0x04, 0x17
        /*001a*/ 	.short	(.L_18 - .L_17)
.L_17:
        /*001c*/ 	.word	0x00000000
        /*0020*/ 	.short	0x0001
        /*0022*/ 	.short	0x0008
        /*0024*/ 	.byte	0x00, 0xf0, 0x11, 0x00


	//----- nvinfo : EIATTR_KPARAM_INFO
	.align		4
.L_18:
        /*0028*/ 	.byte	0x04, 0x17
        /*002a*/ 	.short	(.L_20 - .L_19)
.L_19:
        /*002c*/ 	.word	0x00000000
        /*0030*/ 	.short	0x0000
        /*0032*/ 	.short	0x0000
        /*0034*/ 	.byte	0x00, 0xf5, 0x21, 0x00


	//----- nvinfo : EIATTR_SPARSE_MMA_MASK
	.align		4
.L_20:
        /*0038*/ 	.byte	0x03, 0x50
        /*003a*/ 	.short	0x0000


	//----- nvinfo : EIATTR_MAXREG_COUNT
	.align		4
        /*003c*/ 	.byte	0x03, 0x1b
        /*003e*/ 	.short	0x00ff


	//----- nvinfo : EIATTR_EXTERNS
	.align		4
        /*0040*/ 	.byte	0x04, 0x0f
        /*0042*/ 	.short	(.L_22 - .L_21)


	//   ....[0]....
	.align		4
.L_21:
        /*0044*/ 	.word	index@(vprintf)


	//----- nvinfo : EIATTR_MERCURY_ISA_VERSION
	.align		4
.L_22:
        /*0048*/ 	.byte	0x03, 0x5f
        /*004a*/ 	.short	0x0101


	//----- nvinfo : EIATTR_VRC_CTA_INIT_COUNT
	.align		4
        /*004c*/ 	.byte	0x02, 0x4a
	.zero		1
	.zero		1


	//----- nvinfo : EIATTR_SYSCALL_OFFSETS
	.align		4
        /*0050*/ 	.byte	0x04, 0x46
        /*0052*/ 	.short	(.L_24 - .L_23)


	//   ....[0]....
.L_23:
        /*0054*/ 	.word	0x000001c0


	//----- nvinfo : EIATTR_EXIT_INSTR_OFFSETS
	.align		4
.L_24:
        /*0058*/ 	.byte	0x04, 0x1c
        /*005a*/ 	.short	(.L_26 - .L_25)


	//   ....[0]....
.L_25:
        /*005c*/ 	.word	0x000000c0


	//   ....[1]....
        /*0060*/ 	.word	0x00000130


	//   ....[2]....
        /*0064*/ 	.word	0x000001d0


	//----- nvinfo : EIATTR_CRS_STACK_SIZE
	.align		4
.L_26:
        /*0068*/ 	.byte	0x04, 0x1e
        /*006a*/ 	.short	(.L_28 - .L_27)
.L_27:
        /*006c*/ 	.word	0x00000000


	//----- nvinfo : EIATTR_CBANK_PARAM_SIZE
	.align		4
.L_28:
        /*0070*/ 	.byte	0x03, 0x19
        /*0072*/ 	.short	0x0010


	//----- nvinfo : EIATTR_PARAM_CBANK
	.align		4
        /*0074*/ 	.byte	0x04, 0x0a
        /*0076*/ 	.short	(.L_30 - .L_29)
	.align		4
.L_29:
        /*0078*/ 	.word	index@(.nv.constant0._Z13compareKernelPiii)
        /*007c*/ 	.short	0x0380
        /*007e*/ 	.short	0x0010


	//----- nvinfo : EIATTR_SW_WAR
	.align		4
.L_30:
        /*0080*/ 	.byte	0x04, 0x36
        /*0082*/ 	.short	(.L_32 - .L_31)
.L_31:
        /*0084*/ 	.word	0x00000008
.L_32:


//--------------------- .nv.info._Z13computeKernelPii --------------------------
	.section	.nv.info._Z13computeKernelPii,"",@"SHT_CUDA_INFO"
	.sectionflags	@""
	.align	4


	//----- nvinfo : EIATTR_CUDA_API_VERSION
	.align		4
        /*0000*/ 	.byte	0x04, 0x37
        /*0002*/ 	.short	(.L_34 - .L_33)
.L_33:
        /*0004*/ 	.word	0x00000082


	//----- nvinfo : EIATTR_KPARAM_INFO
	.align		4
.L_34:
        /*0008*/ 	.byte	0x04, 0x17
        /*000a*/ 	.short	(.L_36 - .L_35)
.L_35:
        /*000c*/ 	.word	0x00000000
        /*0010*/ 	.short	0x0001
        /*0012*/ 	.short	0x0008
        /*0014*/ 	.byte	0x00, 0xf0, 0x11, 0x00


	//----- nvinfo : EIATTR_KPARAM_INFO
	.align		4
.L_36:
        /*0018*/ 	.byte	0x04, 0x17
        /*001a*/ 	.short	(.L_38 - .L_37)
.L_37:
        /*001c*/ 	.word	0x00000000
        /*0020*/ 	.short	0x0000
        /*0022*/ 	.short	0x0000
        /*0024*/ 	.byte	0x00, 0xf5, 0x21, 0x00


	//----- nvinfo : EIATTR_SPARSE_MMA_MASK
	.align		4
.L_38:
        /*0028*/ 	.byte	0x03, 0x50
        /*002a*/ 	.short	0x0000


	//----- nvinfo : EIATTR_MAXREG_COUNT
	.align		4
        /*002c*/ 	.byte	0x03, 0x1b
        /*002e*/ 	.short	0x00ff


	//----- nvinfo : EIATTR_MERCURY_ISA_VERSION
	.align		4
        /*0030*/ 	.byte	0x03, 0x5f
        /*0032*/ 	.short	0x0101


	//----- nvinfo : EIATTR_VRC_CTA_INIT_COUNT
	.align		4
        /*0034*/ 	.byte	0x02, 0x4a
	.zero		1
	.zero		1


	//----- nvinfo : EIATTR_EXIT_INSTR_OFFSETS
	.align		4
        /*0038*/ 	.byte	0x04, 0x1c
        /*003a*/ 	.short	(.L_40 - .L_39)


	//   ....[0]....
.L_39:
        /*003c*/ 	.word	0x00000070


	//   ....[1]....
        /*0040*/ 	.word	0x00000100


	//----- nvinfo : EIATTR_CBANK_PARAM_SIZE
	.align		4
.L_40:
        /*0044*/ 	.byte	0x03, 0x19
        /*0046*/ 	.short	0x000c


	//----- nvinfo : EIATTR_PARAM_CBANK
	.align		4
        /*0048*/ 	.byte	0x04, 0x0a
        /*004a*/ 	.short	(.L_42 - .L_41)
	.align		4
.L_41:
        /*004c*/ 	.word	index@(.nv.constant0._Z13computeKernelPii)
        /*0050*/ 	.short	0x0380
        /*0052*/ 	.short	0x000c


	//----- nvinfo : EIATTR_SW_WAR
	.align		4
.L_42:
        /*0054*/ 	.byte	0x04, 0x36
        /*0056*/ 	.short	(.L_44 - .L_43)
.L_43:
        /*0058*/ 	.word	0x00000008
.L_44:


//--------------------- .nv.callgraph             --------------------------
	.section	.nv.callgraph,"",@"SHT_CUDA_CALLGRAPH"
	.align	4
	.sectionentsize	8
	.align		4
        /*0000*/ 	.word	0x00000000
	.align		4
        /*0004*/ 	.word	0xffffffff
	.align		4
        /*0008*/ 	.word	index@(_Z13compareKernelPiii)
	.align		4
        /*000c*/ 	.word	index@(vprintf)
	.align		4
        /*0010*/ 	.word	0x00000000
	.align		4
        /*0014*/ 	.word	0xfffffffe
	.align		4
        /*0018*/ 	.word	0x00000000
	.align		4
        /*001c*/ 	.word	0xfffffffd
	.align		4
        /*0020*/ 	.word	0x00000000
	.align		4
        /*0024*/ 	.word	0xfffffffc


//--------------------- .nv.constant4             --------------------------
	.section	.nv.constant4,"a",@progbits
	.align	8
	.align		8
.nv.constant4:
        /*0000*/ 	.dword	vprintf
	.align		8
        /*0008*/ 	.dword	$str


//--------------------- .text._Z13compareKernelPiii --------------------------
	.section	.text._Z13compareKernelPiii,"ax",@progbits
	.align	128
        .global         _Z13compareKernelPiii
        .type           _Z13compareKernelPiii,@function
        .size           _Z13compareKernelPiii,(.L_x_3 - _Z13compareKernelPiii)
        .other          _Z13compareKernelPiii,@"STO_CUDA_ENTRY STV_DEFAULT"
_Z13compareKernelPiii:
.text._Z13compareKernelPiii:
[----:B------:R-:W0:Y:S01]  /*0000*/  LDC R1, c[0x0][0x37c] ;  /* 0x0000df00ff017b82 */ /* 0x000e220000000800 */
[----:B------:R-:W1:Y:S01]  /*0010*/  S2R R3, SR_TID.X ;  /* 0x0000000000037919 */ /* 0x000e620000002100 */
[----:B------:R-:W2:Y:S06]  /*0020*/  LDCU UR5, c[0x0][0x2fc] ;  /* 0x00005f80ff0577ac */ /* 0x000eac0008000800 */
[----:B------:R-:W1:Y:S01]  /*0030*/  S2UR UR6, SR_CTAID.X ;  /* 0x00000000000679c3 */ /* 0x000e620000002500 */
[----:B0-----:R-:W-:Y:S01]  /*0040*/  VIADD R1, R1, 0xfffffff0 ;  /* 0xfffffff001017836 */ /* 0x001fe20000000000 */
[----:B------:R-:W0:Y:S01]  /*0050*/  LDCU UR7, c[0x0][0x38c] ;  /* 0x00007180ff0777ac */ /* 0x000e220008000800 */
[----:B------:R-:W3:Y:S05]  /*0060*/  LDCU UR4, c[0x0][0x2f8] ;  /* 0x00005f00ff0477ac */ /* 0x000eea0008000800 */
[----:B------:R-:W1:Y:S01]  /*0070*/  LDC R2, c[0x0][0x360] ;  /* 0x0000d800ff027b82 */ /* 0x000e620000000800 */
[----:B---3--:R-:W-:-:S05]  /*0080*/  IADD3 R6, P1, PT, R1, UR4, RZ ;  /* 0x0000000401067c10 */ /* 0x008fca000ff3e0ff */
[----:B--2---:R-:W-:Y:S02]  /*0090*/  IMAD.X R7, RZ, RZ, UR5, P1 ;  /* 0x00000005ff077e24 */ /* 0x004fe400088e06ff */
[----:B-1----:R-:W-:-:S05]  /*00a0*/  IMAD R2, R2, UR6, R3 ;  /* 0x0000000602027c24 */ /* 0x002fca000f8e0203 */
[----:B0-----:R-:W-:-:S13]  /*00b0*/  ISETP.GE.AND P0, PT, R2, UR7, PT ;  /* 0x0000000702007c0c */ /* 0x001fda000bf06270 */
[----:B------:R-:W-:Y:S05]  /*00c0*/  @P0 EXIT ;  /* 0x000000000000094d */ /* 0x000fea0003800000 */
[----:B------:R-:W0:Y:S01]  /*00d0*/  LDC.64 R4, c[0x0][0x380] ;  /* 0x0000e000ff047b82 */ /* 0x000e220000000a00 */
[----:B------:R-:W1:Y:S07]  /*00e0*/  LDCU.64 UR4, c[0x0][0x358] ;  /* 0x00006b00ff0477ac */ /* 0x000e6e0008000a00 */
[----:B------:R-:W2:Y:S01]  /*00f0*/  LDC R10, c[0x0][0x388] ;  /* 0x0000e200ff0a7b82 */ /* 0x000ea20000000800 */
[----:B0-----:R-:W-:-:S05]  /*0100*/  IMAD.WIDE R4, R2, 0x4, R4 ;  /* 0x0000000402047825 */ /* 0x001fca00078e0204 */
[----:B-1----:R-:W2:Y:S02]  /*0110*/  LDG.E R3, desc[UR4][R4.64] ;  /* 0x0000000404037981 */ /* 0x002ea4000c1e1900 */
[----:B--2---:R-:W-:-:S13]  /*0120*/  ISETP.NE.AND P0, PT, R3, R10, PT ;  /* 0x0000000a0300720c */ /* 0x004fda0003f05270 */
[----:B------:R-:W-:Y:S05]  /*0130*/  @!P0 EXIT ;  /* 0x000000000000894d */ /* 0x000fea0003800000 */
[----:B------:R-:W-:Y:S01]  /*0140*/  MOV R0, 0x0 ;  /* 0x0000000000007802 */ /* 0x000fe20000000f00 */
[----:B------:R0:W-:Y:S01]  /*0150*/  STL.64 [R1], R2 ;  /* 0x0000000201007387 */ /* 0x0001e20000100a00 */
[----:B------:R-:W1:Y:S02]  /*0160*/  LDCU.64 UR4, c[0x4][0x8] ;  /* 0x01000100ff0477ac */ /* 0x000e640008000a00 */
[----:B------:R0:W2:Y:S01]  /*0170*/  LDC.64 R8, c[0x4][R0] ;  /* 0x0100000000087b82 */ /* 0x0000a20000000a00 */
[----:B------:R0:W-:Y:S01]  /*0180*/  STL [R1+0x8], R10 ;  /* 0x0000080a01007387 */ /* 0x0001e20000100800 */
[----:B-1----:R-:W-:Y:S01]  /*0190*/  MOV R4, UR4 ;  /* 0x0000000400047c02 */ /* 0x002fe20008000f00 */
[----:B0-----:R-:W-:-:S07]  /*01a0*/  IMAD.U32 R5, RZ, RZ, UR5 ;  /* 0x00000005ff057e24 */ /* 0x001fce000f8e00ff */
[----:B------:R-:W-:-:S07]  /*01b0*/  LEPC R20, `(.L_x_0) ;  /* 0x000000001014794e */ /* 0x000fce0000000000 */
[----:B--2---:R-:W-:Y:S05]  /*01c0*/  CALL.ABS.NOINC R8 ;  /* 0x0000000008007343 */ /* 0x004fea0003c00000 */
.L_x_0:
[----:B------:R-:W-:Y:S05]  /*01d0*/  EXIT ;  /* 0x000000000000794d */ /* 0x000fea0003800000 */
.L_x_1:
[----:B------:R-:W-:-:S00]  /*01e0*/  BRA `(.L_x_1) ;  /* 0xfffffffc00fc7947 */ /* 0x000fc0000383ffff */
[----:B------:R-:W-:-:S00]  /*01f0*/  NOP ;  /* 0x0000000000007918 */ /* 0x000fc00000000000 */
        /* <DEDUP_REMOVED lines=8> */
.L_x_3:


//--------------------- .text._Z13computeKernelPii --------------------------
	.section	.text._Z13computeKernelPii,"ax",@progbits
	.align	128
        .global         _Z13computeKernelPii
        .type           _Z13computeKernelPii,@function
        .size           _Z13computeKernelPii,(.L_x_4 - _Z13computeKernelPii)
        .other          _Z13computeKernelPii,@"STO_CUDA_ENTRY STV_DEFAULT"
_Z13computeKernelPii:
.text._Z13computeKernelPii:
[----:B------:R-:W-:Y:S01]  /*0000*/  LDC R1, c[0x0][0x37c] ;  /* 0x0000df00ff017b82 */ /* 0x000fe20000000800 */
[----:B------:R-:W0:Y:S07]  /*0010*/  S2R R0, SR_TID.X ;  /* 0x0000000000007919 */ /* 0x000e2e0000002100 */
[----:B------:R-:W0:Y:S01]  /*0020*/  S2UR UR4, SR_CTAID.X ;  /* 0x00000000000479c3 */ /* 0x000e220000002500 */
[----:B------:R-:W1:Y:S07]  /*0030*/  LDCU UR5, c[0x0][0x388] ;  /* 0x00007100ff0577ac */ /* 0x000e6e0008000800 */
[----:B------:R-:W0:Y:S02]  /*0040*/  LDC R5, c[0x0][0x360] ;  /* 0x0000d800ff057b82 */ /* 0x000e240000000800 */
[----:B0-----:R-:W-:-:S05]  /*0050*/  IMAD R5, R5, UR4, R0 ;  /* 0x0000000405057c24 */ /* 0x001fca000f8e0200 */
[----:B-1----:R-:W-:-:S13]  /*0060*/  ISETP.GE.AND P0, PT, R5, UR5, PT ;  /* 0x0000000505007c0c */ /* 0x002fda000bf06270 */
[----:B------:R-:W-:Y:S05]  /*0070*/  @P0 EXIT ;  /* 0x000000000000094d */ /* 0x000fea0003800000 */
[----:B------:R-:W0:Y:S01]  /*0080*/  LDC.64 R2, c[0x0][0x380] ;  /* 0x0000e000ff027b82 */ /* 0x000e220000000a00 */
[----:B------:R-:W1:Y:S01]  /*0090*/  LDCU.64 UR4, c[0x0][0x358] ;  /* 0x00006b00ff0477ac */ /* 0x000e620008000a00 */
[----:B0-----:R-:W-:-:S05]  /*00a0*/  IMAD.WIDE R2, R5, 0x4, R2 ;  /* 0x0000000405027825 */ /* 0x001fca00078e0202 */
[----:B-1----:R-:W2:Y:S02]  /*00b0*/  LDG.E R0, desc[UR4][R2.64] ;  /* 0x0000000402007981 */ /* 0x002ea4000c1e1900 */
[----:B--2---:R-:W-:-:S05]  /*00c0*/  I2FP.F32.S32 R0, R0 ;  /* 0x0000000000007245 */ /* 0x004fca0000201400 */
[----:B------:R-:W-:-:S04]  /*00d0*/  FADD R0, R0, 1 ;  /* 0x3f80000000007421 */ /* 0x000fc80000000000 */
[----:B------:R-:W0:Y:S02]  /*00e0*/  F2I.TRUNC.NTZ R5, R0 ;  /* 0x0000000000057305 */ /* 0x000e24000020f100 */
[----:B0-----:R-:W-:Y:S01]  /*00f0*/  STG.E desc[UR4][R2.64], R5 ;  /* 0x0000000502007986 */ /* 0x001fe2000c101904 */
[----:B------:R-:W-:Y:S05]  /*0100*/  EXIT ;  /* 0x000000000000794d */ /* 0x000fea0003800000 */
.L_x_2:
        /* <DEDUP_REMOVED lines=15> */
.L_x_4:


//--------------------- .nv.global.init           --------------------------
	.section	.nv.global.init,"aw",@progbits
.nv.global.init:
	.type		$str,@object
	.size		$str,(.L_0 - $str)
$str:
        /*0000*/ 	.byte	0x4d, 0x69, 0x73, 0x6d, 0x61, 0x74, 0x63, 0x68, 0x20, 0x61, 0x74, 0x20, 0x69, 0x6e, 0x64, 0x65
        /*0010*/ 	.byte	0x78, 0x20, 0x25, 0x64, 0x3a, 0x20, 0x25, 0x64, 0x20, 0x21, 0x3d, 0x20, 0x25, 0x64, 0x0a, 0x00
.L_0:


//--------------------- .nv.shared.reserved.0     --------------------------
	.section	.nv.shared.reserved.0,"aw",@nobits
	.weak		__nv_reservedSMEM_offset_0_alias
	.size		__nv_reservedSMEM_offset_0_alias, 0, 64
	.other		__nv_reservedSMEM_offset_0_alias,@"STO_CUDA_RESERVED_SHARED STV_DEFAULT"
__nv_reservedSMEM_offset_0_alias:
	.zero		0
	.zero		64


//--------------------- .nv.constant0._Z13compareKernelPiii --------------------------
	.section	.nv.constant0._Z13compareKernelPiii,"a",@progbits
	.sectionflags	@""
	.align	4
.nv.constant0._Z13compareKernelPiii:
	.zero		912


//--------------------- .nv.constant0._Z13computeKernelPii --------------------------
	.section	.nv.constant0._Z13computeKernelPii,"a",@progbits
	.sectionflags	@""
	.align	4
.nv.constant0._Z13computeKernelPii:
	.zero		908


//--------------------- SYMBOLS --------------------------

	.type		.nv.reservedSmem.offset0,@object
	.size		.nv.reservedSmem.offset0,0x4
	.type		vprintf,@function
